//
// Generated by NVIDIA NVVM Compiler
//
// Compiler Build ID: CL-36424714
// Cuda compilation tools, release 13.0, V13.0.88
// Based on NVVM 20.0.0
//

.version 9.0
.target sm_100
.address_size 64

	// .globl	_Z17reduce_kernerl_v1PiS_i

.visible .entry _Z17reduce_kernerl_v1PiS_i(
	.param .u64 .ptr .align 1 _Z17reduce_kernerl_v1PiS_i_param_0,
	.param .u64 .ptr .align 1 _Z17reduce_kernerl_v1PiS_i_param_1,
	.param .u32 _Z17reduce_kernerl_v1PiS_i_param_2
)
{
	.reg .pred 	%p<5>;
	.reg .b32 	%r<11>;
	.reg .b64 	%rd<11>;

	ld.param.u64 	%rd4, [_Z17reduce_kernerl_v1PiS_i_param_0];
	ld.param.u64 	%rd3, [_Z17reduce_kernerl_v1PiS_i_param_1];
	ld.param.u32 	%r4, [_Z17reduce_kernerl_v1PiS_i_param_2];
	cvta.to.global.u64 	%rd1, %rd4;
	mov.u32 	%r1, %tid.x;
	setp.lt.s32 	%p1, %r4, 2;
	@%p1 bra 	$L__BB0_5;
	mul.wide.u32 	%rd5, %r1, 4;
	add.s64 	%rd2, %rd1, %rd5;
	mov.u32 	%r10, %r4;
$L__BB0_2:
	setp.ge.u32 	%p2, %r1, %r4;
	shr.u32 	%r3, %r10, 1;
	@%p2 bra 	$L__BB0_4;
	mul.wide.u32 	%rd6, %r3, 4;
	add.s64 	%rd7, %rd2, %rd6;
	ld.global.u32 	%r5, [%rd7];
	ld.global.u32 	%r6, [%rd2];
	add.s32 	%r7, %r6, %r5;
	st.global.u32 	[%rd2], %r7;
	bar.sync 	0;
$L__BB0_4:
	setp.gt.u32 	%p3, %r10, 3;
	mov.u32 	%r10, %r3;
	@%p3 bra 	$L__BB0_2;
$L__BB0_5:
	setp.ne.s32 	%p4, %r1, 0;
	@%p4 bra 	$L__BB0_7;
	ld.global.u32 	%r8, [%rd1];
	mov.u32 	%r9, %ctaid.x;
	cvta.to.global.u64 	%rd8, %rd3;
	mul.wide.u32 	%rd9, %r9, 4;
	add.s64 	%rd10, %rd8, %rd9;
	st.global.u32 	[%rd10], %r8;
$L__BB0_7:
	ret;

}


// ===== COMPILED SASS (sm_100) =====

	.target	sm_100

	.elftype	@"ET_EXEC"


//--------------------- .note.nv.tkinfo           --------------------------
	.section	.note.nv.tkinfo,"",@"SHT_NOTE"
	.sectionflags	@"SHF_NOTE_NV_TKINFO"
	.tkinfo
        /*0018*/ 	.word	0x00000002
        /*0030*/ 	.string	""
        /*0030*/ 	.string	"ptxas"
        /*0030*/ 	.string	"Cuda compilation tools, release 13.0, V13.0.88"
        /*0030*/ 	.string	"Build cuda_13.0.r13.0/compiler.36424714_0"
        /*0030*/ 	.string	"-arch sm_100 -m 64 "



//--------------------- .note.nv.cuinfo           --------------------------
	.section	.note.nv.cuinfo,"",@"SHT_NOTE"
	.sectionflags	@"SHF_NOTE_NV_CUINFO"
        /*0018*/ 	.short	0x0002
        /*001a*/ 	.short	0x0064
        /*001c*/ 	.short	0x0082
	.zero		2


//--------------------- .nv.info                  --------------------------
	.section	.nv.info,"",@"SHT_CUDA_INFO"
	.align	4


	//----- nvinfo : EIATTR_REGCOUNT
	.align		4
        /*0000*/ 	.byte	0x04, 0x2f
        /*0002*/ 	.short	(.L_1 - .L_0)
	.align		4
.L_0:
        /*0004*/ 	.word	index@(_Z17reduce_kernerl_v1PiS_i)
        /*0008*/ 	.word	0x0000000c


	//----- nvinfo : EIATTR_FRAME_SIZE
	.align		4
.L_1:
        /*000c*/ 	.byte	0x04, 0x11
        /*000e*/ 	.short	(.L_3 - .L_2)
	.align		4
.L_2:
        /*0010*/ 	.word	index@(_Z17reduce_kernerl_v1PiS_i)
        /*0014*/ 	.word	0x00000000


	//----- nvinfo : EIATTR_MIN_STACK_SIZE
	.align		4
.L_3:
        /*0018*/ 	.byte	0x04, 0x12
        /*001a*/ 	.short	(.L_5 - .L_4)
	.align		4
.L_4:
        /*001c*/ 	.word	index@(_Z17reduce_kernerl_v1PiS_i)
        /*0020*/ 	.word	0x00000000
.L_5:


//--------------------- .nv.compat                --------------------------
	.section	.nv.compat,"",@"SHT_CUDA_COMPAT_INFO"
	.align	4
        /*0000*/ 	.byte	0x02, 0x09, 0x00, 0x00, 0x02, 0x02, 0x01, 0x00, 0x02, 0x05, 0x05, 0x00, 0x03, 0x07, 0x01, 0x01
        /*0010*/ 	.byte	0x02, 0x03, 0x00, 0x00, 0x02, 0x06, 0x01, 0x00, 0x04, 0x0b, 0x08, 0x00, 0x09, 0x00, 0x00, 0x00
        /*0020*/ 	.byte	0x00, 0x00, 0x00, 0x00


//--------------------- .nv.info._Z17reduce_kernerl_v1PiS_i --------------------------
	.section	.nv.info._Z17reduce_kernerl_v1PiS_i,"",@"SHT_CUDA_INFO"
	.sectionflags	@""
	.align	4


	//----- nvinfo : EIATTR_CUDA_API_VERSION
	.align		4
        /*0000*/ 	.byte	0x04, 0x37
        /*0002*/ 	.short	(.L_7 - .L_6)
.L_6:
        /*0004*/ 	.word	0x00000082


	//----- nvinfo : EIATTR_KPARAM_INFO
	.align		4
.L_7:
        /*0008*/ 	.byte	0x04, 0x17
        /*000a*/ 	.short	(.L_9 - .L_8)
.L_8:
        /*000c*/ 	.word	0x00000000
        /*0010*/ 	.short	0x0002
        /*0012*/ 	.short	0x0010
        /*0014*/ 	.byte	0x00, 0xf0, 0x11, 0x00


	//----- nvinfo : EIATTR_KPARAM_INFO
	.align		4
.L_9:
        /*0018*/ 	.byte	0x04, 0x17
        /*001a*/ 	.short	(.L_11 - .L_10)
.L_10:
        /*001c*/ 	.word	0x00000000
        /*0020*/ 	.short	0x0001
        /*0022*/ 	.short	0x0008
        /*0024*/ 	.byte	0x00, 0xf5, 0x21, 0x00


	//----- nvinfo : EIATTR_KPARAM_INFO
	.align		4
.L_11:
        /*0028*/ 	.byte	0x04, 0x17
        /*002a*/ 	.short	(.L_13 - .L_12)
.L_12:
        /*002c*/ 	.word	0x00000000
        /*0030*/ 	.short	0x0000
        /*0032*/ 	.short	0x0000
        /*0034*/ 	.byte	0x00, 0xf5, 0x21, 0x00


	//----- nvinfo : EIATTR_SPARSE_MMA_MASK
	.align		4
.L_13:
        /*0038*/ 	.byte	0x03, 0x50
        /*003a*/ 	.short	0x0000


	//----- nvinfo : EIATTR_MAXREG_COUNT
	.align		4
        /*003c*/ 	.byte	0x03, 0x1b
        /*003e*/ 	.short	0x00ff


	//----- nvinfo : EIATTR_NUM_BARRIERS
	.align		4
        /*0040*/ 	.byte	0x02, 0x4c
        /*0042*/ 	.byte	0x01
	.zero		1


	//----- nvinfo : EIATTR_MERCURY_ISA_VERSION
	.align		4
        /*0044*/ 	.byte	0x03, 0x5f
        /*0046*/ 	.short	0x0101


	//----- nvinfo : EIATTR_VRC_CTA_INIT_COUNT
	.align		4
        /*0048*/ 	.byte	0x02, 0x4a
	.zero		1
	.zero		1


	//----- nvinfo : EIATTR_EXIT_INSTR_OFFSETS
	.align		4
        /*004c*/ 	.byte	0x04, 0x1c
        /*004e*/ 	.short	(.L_15 - .L_14)


	//   ....[0]....
.L_14:
        /*0050*/ 	.word	0x00000190


	//   ....[1]....
        /*0054*/ 	.word	0x00000200


	//----- nvinfo : EIATTR_CRS_STACK_SIZE
	.align		4
.L_15:
        /*0058*/ 	.byte	0x04, 0x1e
        /*005a*/ 	.short	(.L_17 - .L_16)
.L_16:
        /*005c*/ 	.word	0x00000000


	//----- nvinfo : EIATTR_CBANK_PARAM_SIZE
	.align		4
.L_17:
        /*0060*/ 	.byte	0x03, 0x19
        /*0062*/ 	.short	0x0014


	//----- nvinfo : EIATTR_PARAM_CBANK
	.align		4
        /*0064*/ 	.byte	0x04, 0x0a
        /*0066*/ 	.short	(.L_19 - .L_18)
	.align		4
.L_18:
        /*0068*/ 	.word	index@(.nv.constant0._Z17reduce_kernerl_v1PiS_i)
        /*006c*/ 	.short	0x0380
        /*006e*/ 	.short	0x0014


	//----- nvinfo : EIATTR_SW_WAR
	.align		4
.L_19:
        /*0070*/ 	.byte	0x04, 0x36
        /*0072*/ 	.short	(.L_21 - .L_20)
.L_20:
        /*0074*/ 	.word	0x00000008
.L_21:


//--------------------- .nv.callgraph             --------------------------
	.section	.nv.callgraph,"",@"SHT_CUDA_CALLGRAPH"
	.align	4
	.sectionentsize	8
	.align		4
        /*0000*/ 	.word	0x00000000
	.align		4
        /*0004*/ 	.word	0xffffffff
	.align		4
        /*0008*/ 	.word	0x00000000
	.align		4
        /*000c*/ 	.word	0xfffffffe
	.align		4
        /*0010*/ 	.word	0x00000000
	.align		4
        /*0014*/ 	.word	0xfffffffd
	.align		4
        /*0018*/ 	.word	0x00000000
	.align		4
        /*001c*/ 	.word	0xfffffffc


//--------------------- .text._Z17reduce_kernerl_v1PiS_i --------------------------
	.section	.text._Z17reduce_kernerl_v1PiS_i,"ax",@progbits
	.align	128
        .global         _Z17reduce_kernerl_v1PiS_i
        .type           _Z17reduce_kernerl_v1PiS_i,@function
        .size           _Z17reduce_kernerl_v1PiS_i,(.L_x_4 - _Z17reduce_kernerl_v1PiS_i)
        .other          _Z17reduce_kernerl_v1PiS_i,@"STO_CUDA_ENTRY STV_DEFAULT"
_Z17reduce_kernerl_v1PiS_i:
.text._Z17reduce_kernerl_v1PiS_i:
[----:B------:R-:W-:Y:S01]  /*0000*/  LDC R1, c[0x0][0x37c] ;  /* 0x0000df00ff017b82 */ /* 0x000fe20000000800 */
[----:B------:R-:W0:Y:S01]  /*0010*/  LDCU UR6, c[0x0][0x390] ;  /* 0x00007200ff0677ac */ /* 0x000e220008000800 */
[----:B------:R-:W1:Y:S01]  /*0020*/  S2R R9, SR_TID.X ;  /* 0x0000000000097919 */ /* 0x000e620000002100 */
[----:B------:R-:W2:Y:S01]  /*0030*/  LDCU.64 UR4, c[0x0][0x358] ;  /* 0x00006b00ff0477ac */ /* 0x000ea20008000a00 */
[----:B0-----:R-:W-:-:S09]  /*0040*/  UISETP.GE.AND UP0, UPT, UR6, 0x2, UPT ;  /* 0x000000020600788c */ /* 0x001fd2000bf06270 */
[----:B--2---:R-:W-:Y:S05]  /*0050*/  BRA.U !UP0, `(.L_x_0) ;  /* 0x0000000108487547 */ /* 0x004fea000b800000 */
[----:B------:R-:W0:Y:S01]  /*0060*/  LDC.64 R2, c[0x0][0x380] ;  /* 0x0000e000ff027b82 */ /* 0x000e220000000a00 */
[----:B------:R-:W2:Y:S01]  /*0070*/  LDCU UR7, c[0x0][0x390] ;  /* 0x00007200ff0777ac */ /* 0x000ea20008000800 */
[----:B------:R-:W-:Y:S01]  /*0080*/  BSSY.RECONVERGENT B0, `(.L_x_0) ;  /* 0x000000f000007945 */ /* 0x000fe20003800200 */
[C---:B-1----:R-:W-:Y:S01]  /*0090*/  ISETP.GE.U32.AND P0, PT, R9.reuse, UR6, PT ;  /* 0x0000000609007c0c */ /* 0x042fe2000bf06070 */
[----:B--2---:R-:W-:Y:S02]  /*00a0*/  IMAD.U32 R0, RZ, RZ, UR7 ;  /* 0x00000007ff007e24 */ /* 0x004fe4000f8e00ff */
[----:B0-----:R-:W-:-:S10]  /*00b0*/  IMAD.WIDE.U32 R2, R9, 0x4, R2 ;  /* 0x0000000409027825 */ /* 0x001fd400078e0002 */
.L_x_2:
[----:B------:R-:W-:Y:S02]  /*00c0*/  ISETP.GT.U32.AND P1, PT, R0, 0x3, PT ;  /* 0x000000030000780c */ /* 0x000fe40003f24070 */
[----:B------:R-:W-:Y:S01]  /*00d0*/  SHF.R.U32.HI R0, RZ, 0x1, R0 ;  /* 0x00000001ff007819 */ /* 0x000fe20000011600 */
[----:B0-----:R-:W-:Y:S10]  /*00e0*/  @P0 BRA `(.L_x_1) ;  /* 0x00000000001c0947 */ /* 0x001ff40003800000 */
[----:B------:R-:W-:Y:S01]  /*00f0*/  IMAD.WIDE.U32 R4, R0, 0x4, R2 ;  /* 0x0000000400047825 */ /* 0x000fe200078e0002 */
[----:B------:R-:W2:Y:S05]  /*0100*/  LDG.E R7, desc[UR4][R2.64] ;  /* 0x0000000402077981 */ /* 0x000eaa000c1e1900 */
[----:B------:R-:W2:Y:S01]  /*0110*/  LDG.E R4, desc[UR4][R4.64] ;  /* 0x0000000404047981 */ /* 0x000ea2000c1e1900 */
[----:B------:R-:W-:Y:S05]  /*0120*/  WARPSYNC.ALL ;  /* 0x0000000000007948 */ /* 0x000fea0003800000 */
[----:B--2---:R-:W-:-:S05]  /*0130*/  IADD3 R7, PT, PT, R4, R7, RZ ;  /* 0x0000000704077210 */ /* 0x004fca0007ffe0ff */
[----:B------:R0:W-:Y:S01]  /*0140*/  STG.E desc[UR4][R2.64], R7 ;  /* 0x0000000702007986 */ /* 0x0001e2000c101904 */
[----:B------:R-:W-:Y:S06]  /*0150*/  BAR.SYNC.DEFER_BLOCKING 0x0 ;  /* 0x0000000000007b1d */ /* 0x000fec0000010000 */
.L_x_1:
[----:B------:R-:W-:Y:S05]  /*0160*/  @P1 BRA `(.L_x_2) ;  /* 0xfffffffc00d41947 */ /* 0x000fea000383ffff */
[----:B------:R-:W-:Y:S05]  /*0170*/  BSYNC.RECONVERGENT B0 ;  /* 0x0000000000007941 */ /* 0x000fea0003800200 */
.L_x_0:
[----:B-1----:R-:W-:-:S13]  /*0180*/  ISETP.NE.AND P0, PT, R9, RZ, PT ;  /* 0x000000ff0900720c */ /* 0x002fda0003f05270 */
[----:B------:R-:W-:Y:S05]  /*0190*/  @P0 EXIT ;  /* 0x000000000000094d */ /* 0x000fea0003800000 */
[----:B0-----:R-:W0:Y:S01]  /*01a0*/  LDC.64 R2, c[0x0][0x380] ;  /* 0x0000e000ff027b82 */ /* 0x001e220000000a00 */
[----:B------:R-:W1:Y:S07]  /*01b0*/  S2R R7, SR_CTAID.X ;  /* 0x0000000000077919 */ /* 0x000e6e0000002500 */
[----:B------:R-:W1:Y:S01]  /*01c0*/  LDC.64 R4, c[0x0][0x388] ;  /* 0x0000e200ff047b82 */ /* 0x000e620000000a00 */
[----:B0-----:R-:W2:Y:S01]  /*01d0*/  LDG.E R3, desc[UR4][R2.64] ;  /* 0x0000000402037981 */ /* 0x001ea2000c1e1900 */
[----:B-1----:R-:W-:-:S05]  /*01e0*/  IMAD.WIDE.U32 R4, R7, 0x4, R4 ;  /* 0x0000000407047825 */ /* 0x002fca00078e0004 */
[----:B--2---:R-:W-:Y:S01]  /*01f0*/  STG.E desc[UR4][R4.64], R3 ;  /* 0x0000000304007986 */ /* 0x004fe2000c101904 */
[----:B------:R-:W-:Y:S05]  /*0200*/  EXIT ;  /* 0x000000000000794d */ /* 0x000fea0003800000 */
.L_x_3:
[----:B------:R-:W-:-:S00]  /*0210*/  BRA `(.L_x_3) ;  /* 0xfffffffc00fc7947 */ /* 0x000fc0000383ffff */
[----:B------:R-:W-:-:S00]  /*0220*/  NOP ;  /* 0x0000000000007918 */ /* 0x000fc00000000000 */
        /* <DEDUP_REMOVED lines=13> */
.L_x_4:


//--------------------- .nv.shared.reserved.0     --------------------------
	.section	.nv.shared.reserved.0,"aw",@nobits
	.weak		__nv_reservedSMEM_offset_0_alias
	.size		__nv_reservedSMEM_offset_0_alias, 0, 64
	.other		__nv_reservedSMEM_offset_0_alias,@"STO_CUDA_RESERVED_SHARED STV_DEFAULT"
__nv_reservedSMEM_offset_0_alias:
	.zero		0
	.zero		64


//--------------------- .nv.constant0._Z17reduce_kernerl_v1PiS_i --------------------------
	.section	.nv.constant0._Z17reduce_kernerl_v1PiS_i,"a",@progbits
	.sectionflags	@""
	.align	4
.nv.constant0._Z17reduce_kernerl_v1PiS_i:
	.zero		916


//--------------------- SYMBOLS --------------------------

	.type		.nv.reservedSmem.offset0,@object
	.size		.nv.reservedSmem.offset0,0x4
